//
// Generated by NVIDIA NVVM Compiler
//
// Compiler Build ID: CL-36424714
// Cuda compilation tools, release 13.0, V13.0.88
// Based on NVVM 20.0.0
//

.version 9.0
.target sm_100
.address_size 64

	// .globl	_Z5hellov
.extern .func  (.param .b32 func_retval0) vprintf
(
	.param .b64 vprintf_param_0,
	.param .b64 vprintf_param_1
)
;
.global .align 1 .b8 $str[40] = {72, 101, 108, 108, 111, 32, 119, 111, 114, 108, 100, 33, 32, 73, 39, 109, 32, 37, 100, 32, 116, 104, 114, 101, 97, 100, 32, 105, 110, 32, 98, 108, 111, 99, 107, 32, 37, 100, 10};

.visible .entry _Z5hellov()
{
	.local .align 8 .b8 	__local_depot0[8];
	.reg .b64 	%SP;
	.reg .b64 	%SPL;
	.reg .b32 	%r<5>;
	.reg .b64 	%rd<5>;

	mov.u64 	%SPL, __local_depot0;
	cvta.local.u64 	%SP, %SPL;
	add.u64 	%rd1, %SP, 0;
	add.u64 	%rd2, %SPL, 0;
	mov.u32 	%r1, %tid.x;
	mov.u32 	%r2, %ctaid.x;
	st.local.v2.u32 	[%rd2], {%r1, %r2};
	mov.u64 	%rd3, $str;
	cvta.global.u64 	%rd4, %rd3;
	{ // callseq 0, 0
	.param .b64 param0;
	st.param.b64 	[param0], %rd4;
	.param .b64 param1;
	st.param.b64 	[param1], %rd1;
	.param .b32 retval0;
	call.uni (retval0), 
	vprintf, 
	(
	param0, 
	param1
	);
	ld.param.b32 	%r3, [retval0];
	} // callseq 0
	ret;

}


// ===== COMPILED SASS (sm_100) =====

	.target	sm_100

	.elftype	@"ET_EXEC"


//--------------------- .note.nv.tkinfo           --------------------------
	.section	.note.nv.tkinfo,"",@"SHT_NOTE"
	.sectionflags	@"SHF_NOTE_NV_TKINFO"
	.tkinfo
        /*0018*/ 	.word	0x00000002
        /*0030*/ 	.string	""
        /*0030*/ 	.string	"ptxas"
        /*0030*/ 	.string	"Cuda compilation tools, release 13.0, V13.0.88"
        /*0030*/ 	.string	"Build cuda_13.0.r13.0/compiler.36424714_0"
        /*0030*/ 	.string	"-arch sm_100 -m 64 "



//--------------------- .note.nv.cuinfo           --------------------------
	.section	.note.nv.cuinfo,"",@"SHT_NOTE"
	.sectionflags	@"SHF_NOTE_NV_CUINFO"
        /*0018*/ 	.short	0x0002
        /*001a*/ 	.short	0x0064
        /*001c*/ 	.short	0x0082
	.zero		2


//--------------------- .nv.info                  --------------------------
	.section	.nv.info,"",@"SHT_CUDA_INFO"
	.align	4


	//----- nvinfo : EIATTR_REGCOUNT
	.align		4
        /*0000*/ 	.byte	0x04, 0x2f
        /*0002*/ 	.short	(.L_2 - .L_1)
	.align		4
.L_1:
        /*0004*/ 	.word	index@(_Z5hellov)
        /*0008*/ 	.word	0x00000018


	//----- nvinfo : EIATTR_FRAME_SIZE
	.align		4
.L_2:
        /*000c*/ 	.byte	0x04, 0x11
        /*000e*/ 	.short	(.L_4 - .L_3)
	.align		4
.L_3:
        /*0010*/ 	.word	index@(_Z5hellov)
        /*0014*/ 	.word	0x00000008


	//----- nvinfo : EIATTR_MIN_STACK_SIZE
	.align		4
.L_4:
        /*0018*/ 	.byte	0x04, 0x12
        /*001a*/ 	.short	(.L_6 - .L_5)
	.align		4
.L_5:
        /*001c*/ 	.word	index@(_Z5hellov)
        /*0020*/ 	.word	0x00000008
.L_6:


//--------------------- .nv.compat                --------------------------
	.section	.nv.compat,"",@"SHT_CUDA_COMPAT_INFO"
	.align	4
        /*0000*/ 	.byte	0x02, 0x09, 0x00, 0x00, 0x02, 0x02, 0x01, 0x00, 0x02, 0x05, 0x05, 0x00, 0x03, 0x07, 0x01, 0x01
        /*0010*/ 	.byte	0x02, 0x03, 0x00, 0x00, 0x02, 0x06, 0x01, 0x00, 0x04, 0x0b, 0x08, 0x00, 0x09, 0x00, 0x00, 0x00
        /*0020*/ 	.byte	0x00, 0x00, 0x00, 0x00


//--------------------- .nv.info._Z5hellov        --------------------------
	.section	.nv.info._Z5hellov,"",@"SHT_CUDA_INFO"
	.sectionflags	@""
	.align	4


	//----- nvinfo : EIATTR_CUDA_API_VERSION
	.align		4
        /*0000*/ 	.byte	0x04, 0x37
        /*0002*/ 	.short	(.L_8 - .L_7)
.L_7:
        /*0004*/ 	.word	0x00000082


	//----- nvinfo : EIATTR_SPARSE_MMA_MASK
	.align		4
.L_8:
        /*0008*/ 	.byte	0x03, 0x50
        /*000a*/ 	.short	0x0000


	//----- nvinfo : EIATTR_MAXREG_COUNT
	.align		4
        /*000c*/ 	.byte	0x03, 0x1b
        /*000e*/ 	.short	0x00ff


	//----- nvinfo : EIATTR_EXTERNS
	.align		4
        /*0010*/ 	.byte	0x04, 0x0f
        /*0012*/ 	.short	(.L_10 - .L_9)


	//   ....[0]....
	.align		4
.L_9:
        /*0014*/ 	.word	index@(vprintf)


	//----- nvinfo : EIATTR_MERCURY_ISA_VERSION
	.align		4
.L_10:
        /*0018*/ 	.byte	0x03, 0x5f
        /*001a*/ 	.short	0x0101


	//----- nvinfo : EIATTR_VRC_CTA_INIT_COUNT
	.align		4
        /*001c*/ 	.byte	0x02, 0x4a
	.zero		1
	.zero		1


	//----- nvinfo : EIATTR_SYSCALL_OFFSETS
	.align		4
        /*0020*/ 	.byte	0x04, 0x46
        /*0022*/ 	.short	(.L_12 - .L_11)


	//   ....[0]....
.L_11:
        /*0024*/ 	.word	0x000000f0


	//----- nvinfo : EIATTR_EXIT_INSTR_OFFSETS
	.align		4
.L_12:
        /*0028*/ 	.byte	0x04, 0x1c
        /*002a*/ 	.short	(.L_14 - .L_13)


	//   ....[0]....
.L_13:
        /*002c*/ 	.word	0x00000100


	//----- nvinfo : EIATTR_SW_WAR
	.align		4
.L_14:
        /*0030*/ 	.byte	0x04, 0x36
        /*0032*/ 	.short	(.L_16 - .L_15)
.L_15:
        /*0034*/ 	.word	0x00000008
.L_16:


//--------------------- .nv.callgraph             --------------------------
	.section	.nv.callgraph,"",@"SHT_CUDA_CALLGRAPH"
	.align	4
	.sectionentsize	8
	.align		4
        /*0000*/ 	.word	0x00000000
	.align		4
        /*0004*/ 	.word	0xffffffff
	.align		4
        /*0008*/ 	.word	index@(_Z5hellov)
	.align		4
        /*000c*/ 	.word	index@(vprintf)
	.align		4
        /*0010*/ 	.word	0x00000000
	.align		4
        /*0014*/ 	.word	0xfffffffe
	.align		4
        /*0018*/ 	.word	0x00000000
	.align		4
        /*001c*/ 	.word	0xfffffffd
	.align		4
        /*0020*/ 	.word	0x00000000
	.align		4
        /*0024*/ 	.word	0xfffffffc


//--------------------- .nv.constant4             --------------------------
	.section	.nv.constant4,"a",@progbits
	.align	8
	.align		8
.nv.constant4:
        /*0000*/ 	.dword	vprintf
	.align		8
        /*0008*/ 	.dword	$str


//--------------------- .text._Z5hellov           --------------------------
	.section	.text._Z5hellov,"ax",@progbits
	.align	128
        .global         _Z5hellov
        .type           _Z5hellov,@function
        .size           _Z5hellov,(.L_x_2 - _Z5hellov)
        .other          _Z5hellov,@"STO_CUDA_ENTRY STV_DEFAULT"
_Z5hellov:
.text._Z5hellov:
[----:B------:R-:W0:Y:S01]  /*0000*/  LDC R1, c[0x0][0x37c] ;  /* 0x0000df00ff017b82 */ /* 0x000e220000000800 */
[----:B------:R-:W1:Y:S01]  /*0010*/  S2R R8, SR_TID.X ;  /* 0x0000000000087919 */ /* 0x000e620000002100 */
[----:B0-----:R-:W-:Y:S01]  /*0020*/  VIADD R1, R1, 0xfffffff8 ;  /* 0xfffffff801017836 */ /* 0x001fe20000000000 */
[----:B------:R-:W-:Y:S01]  /*0030*/  MOV R0, 0x0 ;  /* 0x0000000000007802 */ /* 0x000fe20000000f00 */
[----:B------:R-:W0:Y:S01]  /*0040*/  LDCU UR4, c[0x0][0x2f8] ;  /* 0x00005f00ff0477ac */ /* 0x000e220008000800 */
[----:B------:R-:W1:Y:S03]  /*0050*/  S2R R9, SR_CTAID.X ;  /* 0x0000000000097919 */ /* 0x000e660000002500 */
[----:B------:R2:W3:Y:S01]  /*0060*/  LDC.64 R2, c[0x4][R0] ;  /* 0x0100000000027b82 */ /* 0x0004e20000000a00 */
[----:B------:R-:W4:Y:S01]  /*0070*/  LDCU.64 UR6, c[0x4][0x8] ;  /* 0x01000100ff0677ac */ /* 0x000f220008000a00 */
[----:B------:R-:W5:Y:S01]  /*0080*/  LDCU UR5, c[0x0][0x2fc] ;  /* 0x00005f80ff0577ac */ /* 0x000f620008000800 */
[----:B0-----:R-:W-:Y:S01]  /*0090*/  IADD3 R6, P0, PT, R1, UR4, RZ ;  /* 0x0000000401067c10 */ /* 0x001fe2000ff1e0ff */
[----:B----4-:R-:W-:Y:S01]  /*00a0*/  IMAD.U32 R4, RZ, RZ, UR6 ;  /* 0x00000006ff047e24 */ /* 0x010fe2000f8e00ff */
[----:B------:R-:W-:-:S03]  /*00b0*/  MOV R5, UR7 ;  /* 0x0000000700057c02 */ /* 0x000fc60008000f00 */
[----:B-----5:R-:W-:Y:S01]  /*00c0*/  IMAD.X R7, RZ, RZ, UR5, P0 ;  /* 0x00000005ff077e24 */ /* 0x020fe200080e06ff */
[----:B-1----:R2:W-:Y:S07]  /*00d0*/  STL.64 [R1], R8 ;  /* 0x0000000801007387 */ /* 0x0025ee0000100a00 */
[----:B------:R-:W-:-:S07]  /*00e0*/  LEPC R20, `(.L_x_0) ;  /* 0x000000001014794e */ /* 0x000fce0000000000 */
[----:B--23--:R-:W-:Y:S05]  /*00f0*/  CALL.ABS.NOINC R2 ;  /* 0x0000000002007343 */ /* 0x00cfea0003c00000 */
.L_x_0:
[----:B------:R-:W-:Y:S05]  /*0100*/  EXIT ;  /* 0x000000000000794d */ /* 0x000fea0003800000 */
.L_x_1:
[----:B------:R-:W-:-:S00]  /*0110*/  BRA `(.L_x_1) ;  /* 0xfffffffc00fc7947 */ /* 0x000fc0000383ffff */
[----:B------:R-:W-:-:S00]  /*0120*/  NOP ;  /* 0x0000000000007918 */ /* 0x000fc00000000000 */
        /* <DEDUP_REMOVED lines=13> */
.L_x_2:


//--------------------- .nv.global.init           --------------------------
	.section	.nv.global.init,"aw",@progbits
.nv.global.init:
	.type		$str,@object
	.size		$str,(.L_0 - $str)
$str:
        /*0000*/ 	.byte	0x48, 0x65, 0x6c, 0x6c, 0x6f, 0x20, 0x77, 0x6f, 0x72, 0x6c, 0x64, 0x21, 0x20, 0x49, 0x27, 0x6d
        /*0010*/ 	.byte	0x20, 0x25, 0x64, 0x20, 0x74, 0x68, 0x72, 0x65, 0x61, 0x64, 0x20, 0x69, 0x6e, 0x20, 0x62, 0x6c
        /*0020*/ 	.byte	0x6f, 0x63, 0x6b, 0x20, 0x25, 0x64, 0x0a, 0x00
.L_0:


//--------------------- .nv.shared.reserved.0     --------------------------
	.section	.nv.shared.reserved.0,"aw",@nobits
	.weak		__nv_reservedSMEM_offset_0_alias
	.size		__nv_reservedSMEM_offset_0_alias, 0, 64
	.other		__nv_reservedSMEM_offset_0_alias,@"STO_CUDA_RESERVED_SHARED STV_DEFAULT"
__nv_reservedSMEM_offset_0_alias:
	.zero		0
	.zero		64


//--------------------- .nv.constant0._Z5hellov   --------------------------
	.section	.nv.constant0._Z5hellov,"a",@progbits
	.sectionflags	@""
	.align	4
.nv.constant0._Z5hellov:
	.zero		896


//--------------------- SYMBOLS --------------------------

	.type		.nv.reservedSmem.offset0,@object
	.size		.nv.reservedSmem.offset0,0x4
	.type		vprintf,@function
